//
// Generated by NVIDIA NVVM Compiler
//
// Compiler Build ID: CL-36424714
// Cuda compilation tools, release 13.0, V13.0.88
// Based on NVVM 20.0.0
//

.version 9.0
.target sm_100
.address_size 64

	// .globl	_Z34batch_naive_atomic_countOnesKernelPKiPii

.visible .entry _Z34batch_naive_atomic_countOnesKernelPKiPii(
	.param .u64 .ptr .align 1 _Z34batch_naive_atomic_countOnesKernelPKiPii_param_0,
	.param .u64 .ptr .align 1 _Z34batch_naive_atomic_countOnesKernelPKiPii_param_1,
	.param .u32 _Z34batch_naive_atomic_countOnesKernelPKiPii_param_2
)
{
	.reg .pred 	%p<41>;
	.reg .b32 	%r<199>;
	.reg .b64 	%rd<35>;

	ld.param.u64 	%rd3, [_Z34batch_naive_atomic_countOnesKernelPKiPii_param_0];
	ld.param.u64 	%rd2, [_Z34batch_naive_atomic_countOnesKernelPKiPii_param_1];
	ld.param.u32 	%r107, [_Z34batch_naive_atomic_countOnesKernelPKiPii_param_2];
	cvta.to.global.u64 	%rd1, %rd3;
	mov.u32 	%r1, %ntid.x;
	shr.u32 	%r109, %r1, 5;
	shr.s32 	%r110, %r107, 31;
	shr.u32 	%r111, %r110, 27;
	add.s32 	%r112, %r107, %r111;
	shr.s32 	%r113, %r112, 5;
	div.s32 	%r2, %r113, %r109;
	mov.u32 	%r3, %tid.x;
	mov.u32 	%r4, %ctaid.x;
	setp.lt.s32 	%p1, %r2, 1;
	mov.b32 	%r198, 0;
	@%p1 bra 	$L__BB0_42;
	and.b32  	%r5, %r2, 7;
	setp.lt.u32 	%p2, %r2, 8;
	mov.b32 	%r190, 0;
	mov.u32 	%r198, %r190;
	@%p2 bra 	$L__BB0_20;
	and.b32  	%r190, %r2, 2147483640;
	neg.s32 	%r172, %r190;
	mul.lo.s32 	%r117, %r1, %r4;
	add.s32 	%r118, %r117, %r1;
	add.s32 	%r171, %r3, %r118;
	shl.b32 	%r9, %r1, 3;
	add.s32 	%r119, %r4, 2;
	mad.lo.s32 	%r170, %r1, %r119, %r3;
	add.s32 	%r120, %r4, 3;
	mad.lo.s32 	%r169, %r1, %r120, %r3;
	add.s32 	%r121, %r4, 4;
	mad.lo.s32 	%r168, %r1, %r121, %r3;
	add.s32 	%r122, %r4, 5;
	mad.lo.s32 	%r167, %r1, %r122, %r3;
	add.s32 	%r123, %r4, 6;
	mad.lo.s32 	%r166, %r1, %r123, %r3;
	add.s32 	%r124, %r4, 7;
	mad.lo.s32 	%r165, %r1, %r124, %r3;
	add.s32 	%r164, %r3, %r117;
	mov.b32 	%r198, 0;
$L__BB0_3:
	.pragma "nounroll";
	setp.ge.s32 	%p3, %r164, %r107;
	mov.b32 	%r174, 0;
	@%p3 bra 	$L__BB0_5;
	mul.wide.s32 	%rd4, %r164, 4;
	add.s64 	%rd5, %rd1, %rd4;
	ld.global.u32 	%r126, [%rd5];
	setp.eq.s32 	%p4, %r126, 1;
	selp.u32 	%r174, 1, 0, %p4;
$L__BB0_5:
	add.s32 	%r29, %r174, %r198;
	add.s32 	%r30, %r1, %r164;
	setp.ge.s32 	%p5, %r30, %r107;
	mov.b32 	%r175, 0;
	@%p5 bra 	$L__BB0_7;
	mul.wide.s32 	%rd6, %r171, 4;
	add.s64 	%rd7, %rd1, %rd6;
	ld.global.u32 	%r128, [%rd7];
	setp.eq.s32 	%p6, %r128, 1;
	selp.u32 	%r175, 1, 0, %p6;
$L__BB0_7:
	add.s32 	%r33, %r175, %r29;
	add.s32 	%r34, %r1, %r30;
	setp.ge.s32 	%p7, %r34, %r107;
	mov.b32 	%r176, 0;
	@%p7 bra 	$L__BB0_9;
	mul.wide.s32 	%rd8, %r170, 4;
	add.s64 	%rd9, %rd1, %rd8;
	ld.global.u32 	%r130, [%rd9];
	setp.eq.s32 	%p8, %r130, 1;
	selp.u32 	%r176, 1, 0, %p8;
$L__BB0_9:
	add.s32 	%r37, %r176, %r33;
	add.s32 	%r38, %r1, %r34;
	setp.ge.s32 	%p9, %r38, %r107;
	mov.b32 	%r177, 0;
	@%p9 bra 	$L__BB0_11;
	mul.wide.s32 	%rd10, %r169, 4;
	add.s64 	%rd11, %rd1, %rd10;
	ld.global.u32 	%r132, [%rd11];
	setp.eq.s32 	%p10, %r132, 1;
	selp.u32 	%r177, 1, 0, %p10;
$L__BB0_11:
	add.s32 	%r41, %r177, %r37;
	add.s32 	%r42, %r1, %r38;
	setp.ge.s32 	%p11, %r42, %r107;
	mov.b32 	%r178, 0;
	@%p11 bra 	$L__BB0_13;
	mul.wide.s32 	%rd12, %r168, 4;
	add.s64 	%rd13, %rd1, %rd12;
	ld.global.u32 	%r134, [%rd13];
	setp.eq.s32 	%p12, %r134, 1;
	selp.u32 	%r178, 1, 0, %p12;
$L__BB0_13:
	add.s32 	%r45, %r178, %r41;
	add.s32 	%r46, %r1, %r42;
	setp.ge.s32 	%p13, %r46, %r107;
	mov.b32 	%r179, 0;
	@%p13 bra 	$L__BB0_15;
	mul.wide.s32 	%rd14, %r167, 4;
	add.s64 	%rd15, %rd1, %rd14;
	ld.global.u32 	%r136, [%rd15];
	setp.eq.s32 	%p14, %r136, 1;
	selp.u32 	%r179, 1, 0, %p14;
$L__BB0_15:
	add.s32 	%r49, %r179, %r45;
	add.s32 	%r50, %r1, %r46;
	setp.ge.s32 	%p15, %r50, %r107;
	mov.b32 	%r180, 0;
	@%p15 bra 	$L__BB0_17;
	mul.wide.s32 	%rd16, %r166, 4;
	add.s64 	%rd17, %rd1, %rd16;
	ld.global.u32 	%r138, [%rd17];
	setp.eq.s32 	%p16, %r138, 1;
	selp.u32 	%r180, 1, 0, %p16;
$L__BB0_17:
	add.s32 	%r53, %r180, %r49;
	add.s32 	%r140, %r1, %r50;
	setp.ge.s32 	%p17, %r140, %r107;
	mov.b32 	%r181, 0;
	@%p17 bra 	$L__BB0_19;
	mul.wide.s32 	%rd18, %r165, 4;
	add.s64 	%rd19, %rd1, %rd18;
	ld.global.u32 	%r141, [%rd19];
	setp.eq.s32 	%p18, %r141, 1;
	selp.u32 	%r181, 1, 0, %p18;
$L__BB0_19:
	add.s32 	%r198, %r181, %r53;
	add.s32 	%r172, %r172, 8;
	add.s32 	%r171, %r171, %r9;
	add.s32 	%r170, %r170, %r9;
	add.s32 	%r169, %r169, %r9;
	add.s32 	%r168, %r168, %r9;
	add.s32 	%r167, %r167, %r9;
	add.s32 	%r166, %r166, %r9;
	add.s32 	%r165, %r165, %r9;
	add.s32 	%r164, %r164, %r9;
	setp.ne.s32 	%p19, %r172, 0;
	@%p19 bra 	$L__BB0_3;
$L__BB0_20:
	setp.eq.s32 	%p20, %r5, 0;
	@%p20 bra 	$L__BB0_42;
	and.b32  	%r69, %r2, 3;
	setp.lt.u32 	%p21, %r5, 4;
	@%p21 bra 	$L__BB0_31;
	add.s32 	%r144, %r190, %r4;
	mad.lo.s32 	%r70, %r144, %r1, %r3;
	setp.ge.s32 	%p22, %r70, %r107;
	mov.b32 	%r185, 0;
	@%p22 bra 	$L__BB0_24;
	mul.wide.s32 	%rd20, %r70, 4;
	add.s64 	%rd21, %rd1, %rd20;
	ld.global.u32 	%r145, [%rd21];
	setp.eq.s32 	%p23, %r145, 1;
	selp.u32 	%r185, 1, 0, %p23;
$L__BB0_24:
	add.s32 	%r73, %r185, %r198;
	add.s32 	%r74, %r70, %r1;
	setp.ge.s32 	%p24, %r74, %r107;
	mov.b32 	%r186, 0;
	@%p24 bra 	$L__BB0_26;
	mul.wide.s32 	%rd22, %r74, 4;
	add.s64 	%rd23, %rd1, %rd22;
	ld.global.u32 	%r147, [%rd23];
	setp.eq.s32 	%p25, %r147, 1;
	selp.u32 	%r186, 1, 0, %p25;
$L__BB0_26:
	add.s32 	%r77, %r186, %r73;
	add.s32 	%r78, %r74, %r1;
	setp.ge.s32 	%p26, %r78, %r107;
	mov.b32 	%r187, 0;
	@%p26 bra 	$L__BB0_28;
	mul.wide.s32 	%rd24, %r78, 4;
	add.s64 	%rd25, %rd1, %rd24;
	ld.global.u32 	%r149, [%rd25];
	setp.eq.s32 	%p27, %r149, 1;
	selp.u32 	%r187, 1, 0, %p27;
$L__BB0_28:
	add.s32 	%r81, %r187, %r77;
	add.s32 	%r82, %r78, %r1;
	setp.ge.s32 	%p28, %r82, %r107;
	mov.b32 	%r188, 0;
	@%p28 bra 	$L__BB0_30;
	mul.wide.s32 	%rd26, %r82, 4;
	add.s64 	%rd27, %rd1, %rd26;
	ld.global.u32 	%r151, [%rd27];
	setp.eq.s32 	%p29, %r151, 1;
	selp.u32 	%r188, 1, 0, %p29;
$L__BB0_30:
	add.s32 	%r198, %r188, %r81;
	add.s32 	%r190, %r190, 4;
$L__BB0_31:
	setp.eq.s32 	%p30, %r69, 0;
	@%p30 bra 	$L__BB0_42;
	setp.eq.s32 	%p31, %r69, 1;
	@%p31 bra 	$L__BB0_38;
	add.s32 	%r154, %r190, %r4;
	mad.lo.s32 	%r90, %r154, %r1, %r3;
	setp.ge.s32 	%p32, %r90, %r107;
	mov.b32 	%r192, 0;
	@%p32 bra 	$L__BB0_35;
	mul.wide.s32 	%rd28, %r90, 4;
	add.s64 	%rd29, %rd1, %rd28;
	ld.global.u32 	%r155, [%rd29];
	setp.eq.s32 	%p33, %r155, 1;
	selp.u32 	%r192, 1, 0, %p33;
$L__BB0_35:
	add.s32 	%r93, %r192, %r198;
	add.s32 	%r94, %r90, %r1;
	setp.ge.s32 	%p34, %r94, %r107;
	mov.b32 	%r193, 0;
	@%p34 bra 	$L__BB0_37;
	mul.wide.s32 	%rd30, %r94, 4;
	add.s64 	%rd31, %rd1, %rd30;
	ld.global.u32 	%r157, [%rd31];
	setp.eq.s32 	%p35, %r157, 1;
	selp.u32 	%r193, 1, 0, %p35;
$L__BB0_37:
	add.s32 	%r198, %r193, %r93;
	add.s32 	%r190, %r190, 2;
$L__BB0_38:
	and.b32  	%r158, %r2, 1;
	setp.eq.b32 	%p36, %r158, 1;
	not.pred 	%p37, %p36;
	@%p37 bra 	$L__BB0_42;
	add.s32 	%r160, %r190, %r4;
	mad.lo.s32 	%r102, %r160, %r1, %r3;
	setp.ge.s32 	%p38, %r102, %r107;
	mov.b32 	%r197, 0;
	@%p38 bra 	$L__BB0_41;
	mul.wide.s32 	%rd32, %r102, 4;
	add.s64 	%rd33, %rd1, %rd32;
	ld.global.u32 	%r161, [%rd33];
	setp.eq.s32 	%p39, %r161, 1;
	selp.u32 	%r197, 1, 0, %p39;
$L__BB0_41:
	add.s32 	%r198, %r197, %r198;
$L__BB0_42:
	setp.eq.s32 	%p40, %r198, 0;
	@%p40 bra 	$L__BB0_44;
	// begin inline asm
	atom.add.relaxed.gpu.s32 %r162,[%rd2],%r198;
	// end inline asm
$L__BB0_44:
	ret;

}
	// .globl	_Z35blocks_naive_atomic_countOnesKernelPKiPii
.visible .entry _Z35blocks_naive_atomic_countOnesKernelPKiPii(
	.param .u64 .ptr .align 1 _Z35blocks_naive_atomic_countOnesKernelPKiPii_param_0,
	.param .u64 .ptr .align 1 _Z35blocks_naive_atomic_countOnesKernelPKiPii_param_1,
	.param .u32 _Z35blocks_naive_atomic_countOnesKernelPKiPii_param_2
)
{
	.reg .pred 	%p<3>;
	.reg .b32 	%r<8>;
	.reg .b64 	%rd<7>;

	ld.param.u64 	%rd1, [_Z35blocks_naive_atomic_countOnesKernelPKiPii_param_0];
	ld.param.u64 	%rd2, [_Z35blocks_naive_atomic_countOnesKernelPKiPii_param_1];
	ld.param.u32 	%r2, [_Z35blocks_naive_atomic_countOnesKernelPKiPii_param_2];
	mov.u32 	%r3, %tid.x;
	mov.u32 	%r4, %ctaid.x;
	mov.u32 	%r5, %ntid.x;
	mad.lo.s32 	%r1, %r4, %r5, %r3;
	setp.ge.s32 	%p1, %r1, %r2;
	@%p1 bra 	$L__BB1_3;
	cvta.to.global.u64 	%rd3, %rd1;
	mul.wide.s32 	%rd4, %r1, 4;
	add.s64 	%rd5, %rd3, %rd4;
	ld.global.u32 	%r6, [%rd5];
	setp.ne.s32 	%p2, %r6, 1;
	@%p2 bra 	$L__BB1_3;
	cvta.to.global.u64 	%rd6, %rd2;
	atom.global.add.u32 	%r7, [%rd6], 1;
$L__BB1_3:
	ret;

}


// ===== COMPILED SASS (sm_100) =====

	.target	sm_100

	.elftype	@"ET_EXEC"


//--------------------- .note.nv.tkinfo           --------------------------
	.section	.note.nv.tkinfo,"",@"SHT_NOTE"
	.sectionflags	@"SHF_NOTE_NV_TKINFO"
	.tkinfo
        /*0018*/ 	.word	0x00000002
        /*0030*/ 	.string	""
        /*0030*/ 	.string	"ptxas"
        /*0030*/ 	.string	"Cuda compilation tools, release 13.0, V13.0.88"
        /*0030*/ 	.string	"Build cuda_13.0.r13.0/compiler.36424714_0"
        /*0030*/ 	.string	"-arch sm_100 -m 64 "



//--------------------- .note.nv.cuinfo           --------------------------
	.section	.note.nv.cuinfo,"",@"SHT_NOTE"
	.sectionflags	@"SHF_NOTE_NV_CUINFO"
        /*0018*/ 	.short	0x0002
        /*001a*/ 	.short	0x0064
        /*001c*/ 	.short	0x0082
	.zero		2


//--------------------- .nv.info                  --------------------------
	.section	.nv.info,"",@"SHT_CUDA_INFO"
	.align	4


	//----- nvinfo : EIATTR_REGCOUNT
	.align		4
        /*0000*/ 	.byte	0x04, 0x2f
        /*0002*/ 	.short	(.L_1 - .L_0)
	.align		4
.L_0:
        /*0004*/ 	.word	index@(_Z34batch_naive_atomic_countOnesKernelPKiPii)
        /*0008*/ 	.word	0x00000020


	//----- nvinfo : EIATTR_FRAME_SIZE
	.align		4
.L_1:
        /*000c*/ 	.byte	0x04, 0x11
        /*000e*/ 	.short	(.L_3 - .L_2)
	.align		4
.L_2:
        /*0010*/ 	.word	index@(_Z34batch_naive_atomic_countOnesKernelPKiPii)
        /*0014*/ 	.word	0x00000000


	//----- nvinfo : EIATTR_REGCOUNT
	.align		4
.L_3:
        /*0018*/ 	.byte	0x04, 0x2f
        /*001a*/ 	.short	(.L_5 - .L_4)
	.align		4
.L_4:
        /*001c*/ 	.word	index@(_Z35blocks_naive_atomic_countOnesKernelPKiPii)
        /*0020*/ 	.word	0x00000008


	//----- nvinfo : EIATTR_FRAME_SIZE
	.align		4
.L_5:
        /*0024*/ 	.byte	0x04, 0x11
        /*0026*/ 	.short	(.L_7 - .L_6)
	.align		4
.L_6:
        /*0028*/ 	.word	index@(_Z35blocks_naive_atomic_countOnesKernelPKiPii)
        /*002c*/ 	.word	0x00000000


	//----- nvinfo : EIATTR_MIN_STACK_SIZE
	.align		4
.L_7:
        /*0030*/ 	.byte	0x04, 0x12
        /*0032*/ 	.short	(.L_9 - .L_8)
	.align		4
.L_8:
        /*0034*/ 	.word	index@(_Z35blocks_naive_atomic_countOnesKernelPKiPii)
        /*0038*/ 	.word	0x00000000


	//----- nvinfo : EIATTR_MIN_STACK_SIZE
	.align		4
.L_9:
        /*003c*/ 	.byte	0x04, 0x12
        /*003e*/ 	.short	(.L_11 - .L_10)
	.align		4
.L_10:
        /*0040*/ 	.word	index@(_Z34batch_naive_atomic_countOnesKernelPKiPii)
        /*0044*/ 	.word	0x00000000
.L_11:


//--------------------- .nv.compat                --------------------------
	.section	.nv.compat,"",@"SHT_CUDA_COMPAT_INFO"
	.align	4
        /*0000*/ 	.byte	0x02, 0x09, 0x00, 0x00, 0x02, 0x02, 0x01, 0x00, 0x02, 0x05, 0x05, 0x00, 0x03, 0x07, 0x01, 0x01
        /*0010*/ 	.byte	0x02, 0x03, 0x00, 0x00, 0x02, 0x06, 0x01, 0x00, 0x04, 0x0b, 0x08, 0x00, 0x09, 0x00, 0x00, 0x00
        /*0020*/ 	.byte	0x00, 0x00, 0x00, 0x00


//--------------------- .nv.info._Z35blocks_naive_atomic_countOnesKernelPKiPii --------------------------
	.section	.nv.info._Z35blocks_naive_atomic_countOnesKernelPKiPii,"",@"SHT_CUDA_INFO"
	.sectionflags	@""
	.align	4


	//----- nvinfo : EIATTR_CUDA_API_VERSION
	.align		4
        /*0000*/ 	.byte	0x04, 0x37
        /*0002*/ 	.short	(.L_13 - .L_12)
.L_12:
        /*0004*/ 	.word	0x00000082


	//----- nvinfo : EIATTR_KPARAM_INFO
	.align		4
.L_13:
        /*0008*/ 	.byte	0x04, 0x17
        /*000a*/ 	.short	(.L_15 - .L_14)
.L_14:
        /*000c*/ 	.word	0x00000000
        /*0010*/ 	.short	0x0002
        /*0012*/ 	.short	0x0010
        /*0014*/ 	.byte	0x00, 0xf0, 0x11, 0x00


	//----- nvinfo : EIATTR_KPARAM_INFO
	.align		4
.L_15:
        /*0018*/ 	.byte	0x04, 0x17
        /*001a*/ 	.short	(.L_17 - .L_16)
.L_16:
        /*001c*/ 	.word	0x00000000
        /*0020*/ 	.short	0x0001
        /*0022*/ 	.short	0x0008
        /*0024*/ 	.byte	0x00, 0xf5, 0x21, 0x00


	//----- nvinfo : EIATTR_KPARAM_INFO
	.align		4
.L_17:
        /*0028*/ 	.byte	0x04, 0x17
        /*002a*/ 	.short	(.L_19 - .L_18)
.L_18:
        /*002c*/ 	.word	0x00000000
        /*0030*/ 	.short	0x0000
        /*0032*/ 	.short	0x0000
        /*0034*/ 	.byte	0x00, 0xf5, 0x21, 0x00


	//----- nvinfo : EIATTR_SPARSE_MMA_MASK
	.align		4
.L_19:
        /*0038*/ 	.byte	0x03, 0x50
        /*003a*/ 	.short	0x0000


	//----- nvinfo : EIATTR_MAXREG_COUNT
	.align		4
        /*003c*/ 	.byte	0x03, 0x1b
        /*003e*/ 	.short	0x00ff


	//----- nvinfo : EIATTR_MERCURY_ISA_VERSION
	.align		4
        /*0040*/ 	.byte	0x03, 0x5f
        /*0042*/ 	.short	0x0101


	//----- nvinfo : EIATTR_INT_WARP_WIDE_INSTR_OFFSETS
	.align		4
        /*0044*/ 	.byte	0x04, 0x31
        /*0046*/ 	.short	(.L_21 - .L_20)


	//   ....[0]....
.L_20:
        /*0048*/ 	.word	0x00000100


	//----- nvinfo : EIATTR_VRC_CTA_INIT_COUNT
	.align		4
.L_21:
        /*004c*/ 	.byte	0x02, 0x4a
	.zero		1
	.zero		1


	//----- nvinfo : EIATTR_EXIT_INSTR_OFFSETS
	.align		4
        /*0050*/ 	.byte	0x04, 0x1c
        /*0052*/ 	.short	(.L_23 - .L_22)


	//   ....[0]....
.L_22:
        /*0054*/ 	.word	0x00000070


	//   ....[1]....
        /*0058*/ 	.word	0x000000d0


	//   ....[2]....
        /*005c*/ 	.word	0x00000150


	//----- nvinfo : EIATTR_CBANK_PARAM_SIZE
	.align		4
.L_23:
        /*0060*/ 	.byte	0x03, 0x19
        /*0062*/ 	.short	0x0014


	//----- nvinfo : EIATTR_PARAM_CBANK
	.align		4
        /*0064*/ 	.byte	0x04, 0x0a
        /*0066*/ 	.short	(.L_25 - .L_24)
	.align		4
.L_24:
        /*0068*/ 	.word	index@(.nv.constant0._Z35blocks_naive_atomic_countOnesKernelPKiPii)
        /*006c*/ 	.short	0x0380
        /*006e*/ 	.short	0x0014


	//----- nvinfo : EIATTR_SW_WAR
	.align		4
.L_25:
        /*0070*/ 	.byte	0x04, 0x36
        /*0072*/ 	.short	(.L_27 - .L_26)
.L_26:
        /*0074*/ 	.word	0x00000008
.L_27:


//--------------------- .nv.info._Z34batch_naive_atomic_countOnesKernelPKiPii --------------------------
	.section	.nv.info._Z34batch_naive_atomic_countOnesKernelPKiPii,"",@"SHT_CUDA_INFO"
	.sectionflags	@""
	.align	4


	//----- nvinfo : EIATTR_CUDA_API_VERSION
	.align		4
        /*0000*/ 	.byte	0x04, 0x37
        /*0002*/ 	.short	(.L_29 - .L_28)
.L_28:
        /*0004*/ 	.word	0x00000082


	//----- nvinfo : EIATTR_KPARAM_INFO
	.align		4
.L_29:
        /*0008*/ 	.byte	0x04, 0x17
        /*000a*/ 	.short	(.L_31 - .L_30)
.L_30:
        /*000c*/ 	.word	0x00000000
        /*0010*/ 	.short	0x0002
        /*0012*/ 	.short	0x0010
        /*0014*/ 	.byte	0x00, 0xf0, 0x11, 0x00


	//----- nvinfo : EIATTR_KPARAM_INFO
	.align		4
.L_31:
        /*0018*/ 	.byte	0x04, 0x17
        /*001a*/ 	.short	(.L_33 - .L_32)
.L_32:
        /*001c*/ 	.word	0x00000000
        /*0020*/ 	.short	0x0001
        /*0022*/ 	.short	0x0008
        /*0024*/ 	.byte	0x00, 0xf5, 0x21, 0x00


	//----- nvinfo : EIATTR_KPARAM_INFO
	.align		4
.L_33:
        /*0028*/ 	.byte	0x04, 0x17
        /*002a*/ 	.short	(.L_35 - .L_34)
.L_34:
        /*002c*/ 	.word	0x00000000
        /*0030*/ 	.short	0x0000
        /*0032*/ 	.short	0x0000
        /*0034*/ 	.byte	0x00, 0xf5, 0x21, 0x00


	//----- nvinfo : EIATTR_SPARSE_MMA_MASK
	.align		4
.L_35:
        /*0038*/ 	.byte	0x03, 0x50
        /*003a*/ 	.short	0x0000


	//----- nvinfo : EIATTR_MAXREG_COUNT
	.align		4
        /*003c*/ 	.byte	0x03, 0x1b
        /*003e*/ 	.short	0x00ff


	//----- nvinfo : EIATTR_MERCURY_ISA_VERSION
	.align		4
        /*0040*/ 	.byte	0x03, 0x5f
        /*0042*/ 	.short	0x0101


	//----- nvinfo : EIATTR_INT_WARP_WIDE_INSTR_OFFSETS
	.align		4
        /*0044*/ 	.byte	0x04, 0x31
        /*0046*/ 	.short	(.L_37 - .L_36)


	//   ....[0]....
.L_36:
        /*0048*/ 	.word	0x00000e20


	//   ....[1]....
        /*004c*/ 	.word	0x00000e40


	//----- nvinfo : EIATTR_VRC_CTA_INIT_COUNT
	.align		4
.L_37:
        /*0050*/ 	.byte	0x02, 0x4a
	.zero		1
	.zero		1


	//----- nvinfo : EIATTR_EXIT_INSTR_OFFSETS
	.align		4
        /*0054*/ 	.byte	0x04, 0x1c
        /*0056*/ 	.short	(.L_39 - .L_38)


	//   ....[0]....
.L_38:
        /*0058*/ 	.word	0x00000e00


	//   ....[1]....
        /*005c*/ 	.word	0x00000e90


	//----- nvinfo : EIATTR_CRS_STACK_SIZE
	.align		4
.L_39:
        /*0060*/ 	.byte	0x04, 0x1e
        /*0062*/ 	.short	(.L_41 - .L_40)
.L_40:
        /*0064*/ 	.word	0x00000000


	//----- nvinfo : EIATTR_CBANK_PARAM_SIZE
	.align		4
.L_41:
        /*0068*/ 	.byte	0x03, 0x19
        /*006a*/ 	.short	0x0014


	//----- nvinfo : EIATTR_PARAM_CBANK
	.align		4
        /*006c*/ 	.byte	0x04, 0x0a
        /*006e*/ 	.short	(.L_43 - .L_42)
	.align		4
.L_42:
        /*0070*/ 	.word	index@(.nv.constant0._Z34batch_naive_atomic_countOnesKernelPKiPii)
        /*0074*/ 	.short	0x0380
        /*0076*/ 	.short	0x0014


	//----- nvinfo : EIATTR_SW_WAR
	.align		4
.L_43:
        /*0078*/ 	.byte	0x04, 0x36
        /*007a*/ 	.short	(.L_45 - .L_44)
.L_44:
        /*007c*/ 	.word	0x00000008
.L_45:


//--------------------- .nv.callgraph             --------------------------
	.section	.nv.callgraph,"",@"SHT_CUDA_CALLGRAPH"
	.align	4
	.sectionentsize	8
	.align		4
        /*0000*/ 	.word	0x00000000
	.align		4
        /*0004*/ 	.word	0xffffffff
	.align		4
        /*0008*/ 	.word	0x00000000
	.align		4
        /*000c*/ 	.word	0xfffffffe
	.align		4
        /*0010*/ 	.word	0x00000000
	.align		4
        /*0014*/ 	.word	0xfffffffd
	.align		4
        /*0018*/ 	.word	0x00000000
	.align		4
        /*001c*/ 	.word	0xfffffffc


//--------------------- .text._Z35blocks_naive_atomic_countOnesKernelPKiPii --------------------------
	.section	.text._Z35blocks_naive_atomic_countOnesKernelPKiPii,"ax",@progbits
	.align	128
        .global         _Z35blocks_naive_atomic_countOnesKernelPKiPii
        .type           _Z35blocks_naive_atomic_countOnesKernelPKiPii,@function
        .size           _Z35blocks_naive_atomic_countOnesKernelPKiPii,(.L_x_9 - _Z35blocks_naive_atomic_countOnesKernelPKiPii)
        .other          _Z35blocks_naive_atomic_countOnesKernelPKiPii,@"STO_CUDA_ENTRY STV_DEFAULT"
_Z35blocks_naive_atomic_countOnesKernelPKiPii:
.text._Z35blocks_naive_atomic_countOnesKernelPKiPii:
[----:B------:R-:W-:Y:S01]  /*0000*/  LDC R1, c[0x0][0x37c] ;  /* 0x0000df00ff017b82 */ /* 0x000fe20000000800 */
[----:B------:R-:W0:Y:S07]  /*0010*/  S2R R5, SR_TID.X ;  /* 0x0000000000057919 */ /* 0x000e2e0000002100 */
[----:B------:R-:W0:Y:S01]  /*0020*/  S2UR UR4, SR_CTAID.X ;  /* 0x00000000000479c3 */ /* 0x000e220000002500 */
[----:B------:R-:W1:Y:S07]  /*0030*/  LDCU UR5, c[0x0][0x390] ;  /* 0x00007200ff0577ac */ /* 0x000e6e0008000800 */
[----:B------:R-:W0:Y:S02]  /*0040*/  LDC R0, c[0x0][0x360] ;  /* 0x0000d800ff007b82 */ /* 0x000e240000000800 */
[----:B0-----:R-:W-:-:S05]  /*0050*/  IMAD R5, R0, UR4, R5 ;  /* 0x0000000400057c24 */ /* 0x001fca000f8e0205 */
[----:B-1----:R-:W-:-:S13]  /*0060*/  ISETP.GE.AND P0, PT, R5, UR5, PT ;  /* 0x0000000505007c0c */ /* 0x002fda000bf06270 */
[----:B------:R-:W-:Y:S05]  /*0070*/  @P0 EXIT ;  /* 0x000000000000094d */ /* 0x000fea0003800000 */
[----:B------:R-:W0:Y:S01]  /*0080*/  LDC.64 R2, c[0x0][0x380] ;  /* 0x0000e000ff027b82 */ /* 0x000e220000000a00 */
[----:B------:R-:W1:Y:S01]  /*0090*/  LDCU.64 UR4, c[0x0][0x358] ;  /* 0x00006b00ff0477ac */ /* 0x000e620008000a00 */
[----:B0-----:R-:W-:-:S06]  /*00a0*/  IMAD.WIDE R2, R5, 0x4, R2 ;  /* 0x0000000405027825 */ /* 0x001fcc00078e0202 */
[----:B-1----:R-:W2:Y:S02]  /*00b0*/  LDG.E R2, desc[UR4][R2.64] ;  /* 0x0000000402027981 */ /* 0x002ea4000c1e1900 */
[----:B--2---:R-:W-:-:S13]  /*00c0*/  ISETP.NE.AND P0, PT, R2, 0x1, PT ;  /* 0x000000010200780c */ /* 0x004fda0003f05270 */
[----:B------:R-:W-:Y:S05]  /*00d0*/  @P0 EXIT ;  /* 0x000000000000094d */ /* 0x000fea0003800000 */
[----:B------:R-:W0:Y:S01]  /*00e0*/  S2R R0, SR_LANEID ;  /* 0x0000000000007919 */ /* 0x000e220000000000 */
[----:B------:R-:W1:Y:S01]  /*00f0*/  LDC.64 R2, c[0x0][0x388] ;  /* 0x0000e200ff027b82 */ /* 0x000e620000000a00 */
[----:B------:R-:W-:Y:S02]  /*0100*/  VOTEU.ANY UR6, UPT, PT ;  /* 0x0000000000067886 */ /* 0x000fe400038e0100 */
[----:B------:R-:W-:Y:S02]  /*0110*/  UFLO.U32 UR7, UR6 ;  /* 0x00000006000772bd */ /* 0x000fe400080e0000 */
[----:B------:R-:W1:Y:S04]  /*0120*/  POPC R5, UR6 ;  /* 0x0000000600057d09 */ /* 0x000e680008000000 */
[----:B0-----:R-:W-:-:S13]  /*0130*/  ISETP.EQ.U32.AND P0, PT, R0, UR7, PT ;  /* 0x0000000700007c0c */ /* 0x001fda000bf02070 */
[----:B-1----:R-:W-:Y:S01]  /*0140*/  @P0 REDG.E.ADD.STRONG.GPU desc[UR4][R2.64], R5 ;  /* 0x000000050200098e */ /* 0x002fe2000c12e104 */
[----:B------:R-:W-:Y:S05]  /*0150*/  EXIT ;  /* 0x000000000000794d */ /* 0x000fea0003800000 */
.L_x_0:
[----:B------:R-:W-:-:S00]  /*0160*/  BRA `(.L_x_0) ;  /* 0xfffffffc00fc7947 */ /* 0x000fc0000383ffff */
[----:B------:R-:W-:-:S00]  /*0170*/  NOP ;  /* 0x0000000000007918 */ /* 0x000fc00000000000 */
        /* <DEDUP_REMOVED lines=8> */
.L_x_9:


//--------------------- .text._Z34batch_naive_atomic_countOnesKernelPKiPii --------------------------
	.section	.text._Z34batch_naive_atomic_countOnesKernelPKiPii,"ax",@progbits
	.align	128
        .global         _Z34batch_naive_atomic_countOnesKernelPKiPii
        .type           _Z34batch_naive_atomic_countOnesKernelPKiPii,@function
        .size           _Z34batch_naive_atomic_countOnesKernelPKiPii,(.L_x_10 - _Z34batch_naive_atomic_countOnesKernelPKiPii)
        .other          _Z34batch_naive_atomic_countOnesKernelPKiPii,@"STO_CUDA_ENTRY STV_DEFAULT"
_Z34batch_naive_atomic_countOnesKernelPKiPii:
.text._Z34batch_naive_atomic_countOnesKernelPKiPii:
[----:B------:R-:W-:Y:S08]  /*0000*/  LDC R1, c[0x0][0x37c] ;  /* 0x0000df00ff017b82 */ /* 0x000ff00000000800 */
[----:B------:R-:W0:Y:S01]  /*0010*/  LDC R6, c[0x0][0x360] ;  /* 0x0000d800ff067b82 */ /* 0x000e220000000800 */
[----:B------:R-:W1:Y:S01]  /*0020*/  LDCU UR4, c[0x0][0x390] ;  /* 0x00007200ff0477ac */ /* 0x000e620008000800 */
[----:B------:R-:W2:Y:S01]  /*0030*/  LDCU.64 UR6, c[0x0][0x358] ;  /* 0x00006b00ff0677ac */ /* 0x000ea20008000a00 */
[----:B-1----:R-:W-:Y:S01]  /*0040*/  IMAD.U32 R22, RZ, RZ, UR4 ;  /* 0x00000004ff167e24 */ /* 0x002fe2000f8e00ff */
[----:B0-----:R-:W-:-:S04]  /*0050*/  SHF.R.U32.HI R0, RZ, 0x5, R6 ;  /* 0x00000005ff007819 */ /* 0x001fc80000011606 */
[----:B------:R-:W-:Y:S02]  /*0060*/  SHF.R.S32.HI R5, RZ, 0x1f, R22 ;  /* 0x0000001fff057819 */ /* 0x000fe40000011416 */
[----:B------:R-:W-:Y:S02]  /*0070*/  IABS R7, R0 ;  /* 0x0000000000077213 */ /* 0x000fe40000000000 */
[----:B------:R-:W-:Y:S02]  /*0080*/  LEA.HI R5, R5, R22, RZ, 0x5 ;  /* 0x0000001605057211 */ /* 0x000fe400078f28ff */
[----:B------:R-:W0:Y:S01]  /*0090*/  I2F.RP R4, R7 ;  /* 0x0000000700047306 */ /* 0x000e220000209400 */
[----:B------:R-:W-:Y:S02]  /*00a0*/  IABS R10, R0 ;  /* 0x00000000000a7213 */ /* 0x000fe40000000000 */
[----:B------:R-:W-:-:S05]  /*00b0*/  SHF.R.S32.HI R5, RZ, 0x5, R5 ;  /* 0x00000005ff057819 */ /* 0x000fca0000011405 */
[----:B0-----:R-:W0:Y:S02]  /*00c0*/  MUFU.RCP R4, R4 ;  /* 0x0000000400047308 */ /* 0x001e240000001000 */
[----:B0-----:R-:W-:Y:S01]  /*00d0*/  VIADD R2, R4, 0xffffffe ;  /* 0x0ffffffe04027836 */ /* 0x001fe20000000000 */
[----:B------:R-:W-:Y:S02]  /*00e0*/  IABS R4, R5 ;  /* 0x0000000500047213 */ /* 0x000fe40000000000 */
[----:B------:R-:W-:-:S03]  /*00f0*/  LOP3.LUT R5, R5, R0, RZ, 0x3c, !PT ;  /* 0x0000000005057212 */ /* 0x000fc600078e3cff */
[----:B------:R0:W1:Y:S01]  /*0100*/  F2I.FTZ.U32.TRUNC.NTZ R3, R2 ;  /* 0x0000000200037305 */ /* 0x000062000021f000 */
[----:B------:R-:W-:Y:S01]  /*0110*/  ISETP.GE.AND P2, PT, R5, RZ, PT ;  /* 0x000000ff0500720c */ /* 0x000fe20003f46270 */
[----:B0-----:R-:W-:Y:S02]  /*0120*/  IMAD.MOV.U32 R2, RZ, RZ, RZ ;  /* 0x000000ffff027224 */ /* 0x001fe400078e00ff */
[----:B-1----:R-:W-:-:S04]  /*0130*/  IMAD.MOV R8, RZ, RZ, -R3 ;  /* 0x000000ffff087224 */ /* 0x002fc800078e0a03 */
[----:B------:R-:W-:Y:S02]  /*0140*/  IMAD R9, R8, R7, RZ ;  /* 0x0000000708097224 */ /* 0x000fe400078e02ff */
[----:B------:R-:W-:Y:S02]  /*0150*/  IMAD.MOV R8, RZ, RZ, -R10 ;  /* 0x000000ffff087224 */ /* 0x000fe400078e0a0a */
[----:B------:R-:W-:Y:S01]  /*0160*/  IMAD.HI.U32 R2, R3, R9, R2 ;  /* 0x0000000903027227 */ /* 0x000fe200078e0002 */
[----:B------:R-:W-:-:S03]  /*0170*/  MOV R3, R4 ;  /* 0x0000000400037202 */ /* 0x000fc60000000f00 */
[----:B------:R-:W-:Y:S02]  /*0180*/  IMAD.MOV.U32 R10, RZ, RZ, RZ ;  /* 0x000000ffff0a7224 */ /* 0x000fe400078e00ff */
[----:B------:R-:W-:-:S04]  /*0190*/  IMAD.HI.U32 R4, R2, R3, RZ ;  /* 0x0000000302047227 */ /* 0x000fc800078e00ff */
[----:B------:R-:W-:-:S05]  /*01a0*/  IMAD R2, R4, R8, R3 ;  /* 0x0000000804027224 */ /* 0x000fca00078e0203 */
[----:B------:R-:W-:-:S13]  /*01b0*/  ISETP.GT.U32.AND P1, PT, R7, R2, PT ;  /* 0x000000020700720c */ /* 0x000fda0003f24070 */
[----:B------:R-:W-:Y:S02]  /*01c0*/  @!P1 IMAD.IADD R2, R2, 0x1, -R7 ;  /* 0x0000000102029824 */ /* 0x000fe400078e0a07 */
[----:B------:R-:W-:Y:S01]  /*01d0*/  @!P1 VIADD R4, R4, 0x1 ;  /* 0x0000000104049836 */ /* 0x000fe20000000000 */
[----:B------:R-:W-:Y:S02]  /*01e0*/  ISETP.NE.AND P1, PT, R0, RZ, PT ;  /* 0x000000ff0000720c */ /* 0x000fe40003f25270 */
[----:B------:R-:W-:-:S13]  /*01f0*/  ISETP.GE.U32.AND P0, PT, R2, R7, PT ;  /* 0x000000070200720c */ /* 0x000fda0003f06070 */
[----:B------:R-:W-:-:S04]  /*0200*/  @P0 VIADD R4, R4, 0x1 ;  /* 0x0000000104040836 */ /* 0x000fc80000000000 */
[----:B------:R-:W-:Y:S01]  /*0210*/  @!P2 IMAD.MOV R4, RZ, RZ, -R4 ;  /* 0x000000ffff04a224 */ /* 0x000fe200078e0a04 */
[----:B------:R-:W-:-:S04]  /*0220*/  @!P1 LOP3.LUT R4, RZ, R0, RZ, 0x33, !PT ;  /* 0x00000000ff049212 */ /* 0x000fc800078e33ff */
[----:B------:R-:W-:-:S13]  /*0230*/  ISETP.GE.AND P0, PT, R4, 0x1, PT ;  /* 0x000000010400780c */ /* 0x000fda0003f06270 */
[----:B--2---:R-:W-:Y:S05]  /*0240*/  @!P0 BRA `(.L_x_1) ;  /* 0x0000000800e88947 */ /* 0x004fea0003800000 */
[----:B------:R-:W0:Y:S01]  /*0250*/  S2R R5, SR_CTAID.X ;  /* 0x0000000000057919 */ /* 0x000e220000002500 */
[C---:B------:R-:W-:Y:S01]  /*0260*/  ISETP.GE.U32.AND P1, PT, R4.reuse, 0x8, PT ;  /* 0x000000080400780c */ /* 0x040fe20003f26070 */
[----:B------:R-:W-:Y:S01]  /*0270*/  HFMA2 R0, -RZ, RZ, 0, 0 ;  /* 0x00000000ff007431 */ /* 0x000fe200000001ff */
[----:B------:R-:W-:Y:S01]  /*0280*/  LOP3.LUT R2, R4, 0x7, RZ, 0xc0, !PT ;  /* 0x0000000704027812 */ /* 0x000fe200078ec0ff */
[----:B------:R-:W1:Y:S01]  /*0290*/  S2R R3, SR_TID.X ;  /* 0x0000000000037919 */ /* 0x000e620000002100 */
[----:B------:R-:W-:Y:S02]  /*02a0*/  IMAD.MOV.U32 R10, RZ, RZ, RZ ;  /* 0x000000ffff0a7224 */ /* 0x000fe400078e00ff */
[----:B------:R-:W-:-:S07]  /*02b0*/  ISETP.NE.AND P0, PT, R2, RZ, PT ;  /* 0x000000ff0200720c */ /* 0x000fce0003f05270 */
[----:B------:R-:W-:Y:S06]  /*02c0*/  @!P1 BRA `(.L_x_2) ;  /* 0x0000000400849947 */ /* 0x000fec0003800000 */
[----:B------:R-:W2:Y:S01]  /*02d0*/  LDC R22, c[0x0][0x390] ;  /* 0x0000e400ff167b82 */ /* 0x000ea20000000800 */
[----:B0-----:R-:W-:Y:S01]  /*02e0*/  IMAD R8, R6, R5, R6 ;  /* 0x0000000506087224 */ /* 0x001fe200078e0206 */
[C---:B------:R-:W-:Y:S01]  /*02f0*/  IADD3 R23, PT, PT, R5.reuse, 0x6, RZ ;  /* 0x0000000605177810 */ /* 0x040fe20007ffe0ff */
[C---:B------:R-:W-:Y:S01]  /*0300*/  VIADD R11, R5.reuse, 0x2 ;  /* 0x00000002050b7836 */ /* 0x040fe20000000000 */
[----:B------:R-:W-:Y:S01]  /*0310*/  LOP3.LUT R0, R4, 0x7ffffff8, RZ, 0xc0, !PT ;  /* 0x7ffffff804007812 */ /* 0x000fe200078ec0ff */
[C---:B------:R-:W-:Y:S02]  /*0320*/  VIADD R13, R5.reuse, 0x3 ;  /* 0x00000003050d7836 */ /* 0x040fe40000000000 */
[C---:B------:R-:W-:Y:S02]  /*0330*/  VIADD R15, R5.reuse, 0x4 ;  /* 0x00000004050f7836 */ /* 0x040fe40000000000 */
[C---:B------:R-:W-:Y:S02]  /*0340*/  VIADD R17, R5.reuse, 0x5 ;  /* 0x0000000505117836 */ /* 0x040fe40000000000 */
[----:B------:R-:W-:-:S02]  /*0350*/  VIADD R25, R5, 0x7 ;  /* 0x0000000705197836 */ /* 0x000fc40000000000 */
[--C-:B-1----:R-:W-:Y:S02]  /*0360*/  IMAD.IADD R9, R8, 0x1, R3.reuse ;  /* 0x0000000108097824 */ /* 0x102fe400078e0203 */
[--C-:B------:R-:W-:Y:S02]  /*0370*/  IMAD R7, R6, R5, R3.reuse ;  /* 0x0000000506077224 */ /* 0x100fe400078e0203 */
[----:B------:R-:W-:Y:S02]  /*0380*/  IMAD.MOV.U32 R10, RZ, RZ, RZ ;  /* 0x000000ffff0a7224 */ /* 0x000fe400078e00ff */
[-CC-:B------:R-:W-:Y:S02]  /*0390*/  IMAD R11, R11, R6.reuse, R3.reuse ;  /* 0x000000060b0b7224 */ /* 0x180fe400078e0203 */
[-CC-:B------:R-:W-:Y:S02]  /*03a0*/  IMAD R13, R13, R6.reuse, R3.reuse ;  /* 0x000000060d0d7224 */ /* 0x180fe400078e0203 */
[----:B------:R-:W-:-:S02]  /*03b0*/  IMAD R15, R15, R6, R3 ;  /* 0x000000060f0f7224 */ /* 0x000fc400078e0203 */
[-CC-:B------:R-:W-:Y:S02]  /*03c0*/  IMAD R17, R17, R6.reuse, R3.reuse ;  /* 0x0000000611117224 */ /* 0x180fe400078e0203 */
[-CC-:B------:R-:W-:Y:S02]  /*03d0*/  IMAD R23, R23, R6.reuse, R3.reuse ;  /* 0x0000000617177224 */ /* 0x180fe400078e0203 */
[----:B------:R-:W-:Y:S02]  /*03e0*/  IMAD R25, R25, R6, R3 ;  /* 0x0000000619197224 */ /* 0x000fe400078e0203 */
[----:B------:R-:W-:-:S07]  /*03f0*/  IMAD.MOV R8, RZ, RZ, -R0 ;  /* 0x000000ffff087224 */ /* 0x000fce00078e0a00 */
.L_x_3:
[----:B--2---:R-:W-:Y:S01]  /*0400*/  ISETP.GE.AND P1, PT, R7, R22, PT ;  /* 0x000000160700720c */ /* 0x004fe20003f26270 */
[----:B------:R-:W-:-:S05]  /*0410*/  IMAD.IADD R29, R6, 0x1, R7 ;  /* 0x00000001061d7824 */ /* 0x000fca00078e0207 */
[C---:B------:R-:W-:Y:S02]  /*0420*/  ISETP.GE.AND P4, PT, R29.reuse, R22, PT ;  /* 0x000000161d00720c */ /* 0x040fe40003f86270 */
[----:B------:R-:W-:-:S04]  /*0430*/  IADD3 R29, PT, PT, R29, R6, RZ ;  /* 0x000000061d1d7210 */ /* 0x000fc80007ffe0ff */
[----:B------:R-:W-:Y:S01]  /*0440*/  ISETP.GE.AND P5, PT, R29, R22, PT ;  /* 0x000000161d00720c */ /* 0x000fe20003fa6270 */
[----:B------:R-:W0:Y:S08]  /*0450*/  @!P1 LDC.64 R18, c[0x0][0x380] ;  /* 0x0000e000ff129b82 */ /* 0x000e300000000a00 */
[----:B------:R-:W1:Y:S01]  /*0460*/  @!P4 LDC.64 R20, c[0x0][0x380] ;  /* 0x0000e000ff14cb82 */ /* 0x000e620000000a00 */
[----:B0-----:R-:W-:-:S07]  /*0470*/  @!P1 IMAD.WIDE R26, R7, 0x4, R18 ;  /* 0x00000004071a9825 */ /* 0x001fce00078e0212 */
[----:B------:R-:W0:Y:S01]  /*0480*/  @!P5 LDC.64 R18, c[0x0][0x380] ;  /* 0x0000e000ff12db82 */ /* 0x000e220000000a00 */
[----:B------:R2:W3:Y:S01]  /*0490*/  @!P1 LDG.E R26, desc[UR6][R26.64] ;  /* 0x000000061a1a9981 */ /* 0x0004e2000c1e1900 */
[----:B-1----:R-:W-:-:S06]  /*04a0*/  @!P4 IMAD.WIDE R20, R9, 0x4, R20 ;  /* 0x000000040914c825 */ /* 0x002fcc00078e0214 */
[----:B------:R-:W4:Y:S01]  /*04b0*/  @!P4 LDG.E R20, desc[UR6][R20.64] ;  /* 0x000000061414c981 */ /* 0x000f22000c1e1900 */
[----:B0-----:R-:W-:-:S05]  /*04c0*/  @!P5 IMAD.WIDE R18, R11, 0x4, R18 ;  /* 0x000000040b12d825 */ /* 0x001fca00078e0212 */
[----:B------:R0:W5:Y:S01]  /*04d0*/  @!P5 LDG.E R12, desc[UR6][R18.64] ;  /* 0x00000006120cd981 */ /* 0x000162000c1e1900 */
[--C-:B------:R-:W-:Y:S02]  /*04e0*/  IMAD.IADD R16, R29, 0x1, R6.reuse ;  /* 0x000000011d107824 */ /* 0x100fe400078e0206 */
[----:B------:R-:W-:Y:S02]  /*04f0*/  IMAD.MOV.U32 R29, RZ, RZ, RZ ;  /* 0x000000ffff1d7224 */ /* 0x000fe400078e00ff */
[C-C-:B------:R-:W-:Y:S01]  /*0500*/  IMAD.IADD R24, R16.reuse, 0x1, R6.reuse ;  /* 0x0000000110187824 */ /* 0x140fe200078e0206 */
[-C--:B------:R-:W-:Y:S01]  /*0510*/  ISETP.GE.AND P3, PT, R16, R22.reuse, PT ;  /* 0x000000161000720c */ /* 0x080fe20003f66270 */
[----:B------:R-:W-:Y:S02]  /*0520*/  IMAD.MOV.U32 R16, RZ, RZ, RZ ;  /* 0x000000ffff107224 */ /* 0x000fe400078e00ff */
[C---:B------:R-:W-:Y:S01]  /*0530*/  IMAD.IADD R14, R24.reuse, 0x1, R6 ;  /* 0x00000001180e7824 */ /* 0x040fe200078e0206 */
[----:B------:R-:W-:-:S04]  /*0540*/  ISETP.GE.AND P2, PT, R24, R22, PT ;  /* 0x000000161800720c */ /* 0x000fc80003f46270 */
[----:B--2---:R-:W-:-:S09]  /*0550*/  IADD3 R27, PT, PT, R14, R6, RZ ;  /* 0x000000060e1b7210 */ /* 0x004fd20007ffe0ff */
[----:B0-----:R-:W0:Y:S02]  /*0560*/  @!P2 LDC.64 R18, c[0x0][0x380] ;  /* 0x0000e000ff12ab82 */ /* 0x001e240000000a00 */
[----:B0-----:R-:W-:Y:S01]  /*0570*/  @!P2 IMAD.WIDE R18, R15, 0x4, R18 ;  /* 0x000000040f12a825 */ /* 0x001fe200078e0212 */
[----:B---3--:R-:W-:-:S04]  /*0580*/  @!P1 ISETP.NE.AND P6, PT, R26, 0x1, PT ;  /* 0x000000011a00980c */ /* 0x008fc80003fc5270 */
[----:B------:R-:W-:Y:S02]  /*0590*/  @!P1 SEL R29, RZ, 0x1, P6 ;  /* 0x00000001ff1d9807 */ /* 0x000fe40003000000 */
[-C--:B------:R-:W-:Y:S02]  /*05a0*/  ISETP.GE.AND P1, PT, R14, R22.reuse, PT ;  /* 0x000000160e00720c */ /* 0x080fe40003f26270 */
[----:B----4-:R-:W-:Y:S01]  /*05b0*/  @!P4 ISETP.NE.AND P6, PT, R20, 0x1, PT ;  /* 0x000000011400c80c */ /* 0x010fe20003fc5270 */
[----:B------:R0:W2:Y:S01]  /*05c0*/  @!P2 LDG.E R14, desc[UR6][R18.64] ;  /* 0x00000006120ea981 */ /* 0x0000a2000c1e1900 */
[----:B------:R-:W1:Y:S02]  /*05d0*/  @!P3 LDC.64 R20, c[0x0][0x380] ;  /* 0x0000e000ff14bb82 */ /* 0x000e640000000a00 */
[----:B------:R-:W-:Y:S02]  /*05e0*/  @!P4 SEL R16, RZ, 0x1, P6 ;  /* 0x00000001ff10c807 */ /* 0x000fe40003000000 */
[----:B------:R-:W-:-:S02]  /*05f0*/  ISETP.GE.AND P4, PT, R27, R22, PT ;  /* 0x000000161b00720c */ /* 0x000fc40003f86270 */
[----:B------:R-:W-:-:S03]  /*0600*/  IADD3 R10, PT, PT, R16, R29, R10 ;  /* 0x0000001d100a7210 */ /* 0x000fc60007ffe00a */
[----:B------:R-:W3:Y:S01]  /*0610*/  @!P1 LDC.64 R28, c[0x0][0x380] ;  /* 0x0000e000ff1c9b82 */ /* 0x000ee20000000a00 */
[----:B-----5:R-:W-:Y:S01]  /*0620*/  @!P5 ISETP.NE.AND P6, PT, R12, 0x1, PT ;  /* 0x000000010c00d80c */ /* 0x020fe20003fc5270 */
[----:B------:R-:W-:Y:S02]  /*0630*/  IMAD.IADD R12, R27, 0x1, R6 ;  /* 0x000000011b0c7824 */ /* 0x000fe400078e0206 */
[----:B------:R-:W-:Y:S01]  /*0640*/  IMAD.MOV.U32 R27, RZ, RZ, RZ ;  /* 0x000000ffff1b7224 */ /* 0x000fe200078e00ff */
[----:B------:R-:W-:Y:S02]  /*0650*/  @!P5 SEL R27, RZ, 0x1, P6 ;  /* 0x00000001ff1bd807 */ /* 0x000fe40003000000 */
[----:B------:R-:W-:Y:S01]  /*0660*/  ISETP.GE.AND P5, PT, R12, R22, PT ;  /* 0x000000160c00720c */ /* 0x000fe20003fa6270 */
[----:B-1----:R-:W-:-:S05]  /*0670*/  @!P3 IMAD.WIDE R20, R13, 0x4, R20 ;  /* 0x000000040d14b825 */ /* 0x002fca00078e0214 */
[----:B------:R1:W4:Y:S01]  /*0680*/  @!P3 LDG.E R12, desc[UR6][R20.64] ;  /* 0x00000006140cb981 */ /* 0x000322000c1e1900 */
[----:B---3--:R-:W-:-:S06]  /*0690*/  @!P1 IMAD.WIDE R28, R17, 0x4, R28 ;  /* 0x00000004111c9825 */ /* 0x008fcc00078e021c */
[----:B0-----:R-:W0:Y:S01]  /*06a0*/  @!P5 LDC.64 R18, c[0x0][0x380] ;  /* 0x0000e000ff12db82 */ /* 0x001e220000000a00 */
[----:B------:R3:W5:Y:S07]  /*06b0*/  @!P1 LDG.E R16, desc[UR6][R28.64] ;  /* 0x000000061c109981 */ /* 0x00076e000c1e1900 */
[----:B-1----:R-:W1:Y:S01]  /*06c0*/  @!P4 LDC.64 R20, c[0x0][0x380] ;  /* 0x0000e000ff14cb82 */ /* 0x002e620000000a00 */
[----:B0-----:R-:W-:-:S05]  /*06d0*/  @!P5 IMAD.WIDE R18, R25, 0x4, R18 ;  /* 0x000000041912d825 */ /* 0x001fca00078e0212 */
[----:B------:R0:W2:Y:S01]  /*06e0*/  @!P5 LDG.E R26, desc[UR6][R18.64] ;  /* 0x00000006121ad981 */ /* 0x0000a2000c1e1900 */
[----:B-1----:R-:W-:-:S05]  /*06f0*/  @!P4 IMAD.WIDE R20, R23, 0x4, R20 ;  /* 0x000000041714c825 */ /* 0x002fca00078e0214 */
[----:B------:R-:W2:Y:S01]  /*0700*/  @!P4 LDG.E R24, desc[UR6][R20.64] ;  /* 0x000000061418c981 */ /* 0x000ea2000c1e1900 */
[----:B---3--:R-:W-:Y:S01]  /*0710*/  MOV R29, RZ ;  /* 0x000000ff001d7202 */ /* 0x008fe20000000f00 */
[----:B------:R-:W-:Y:S02]  /*0720*/  VIADD R8, R8, 0x8 ;  /* 0x0000000808087836 */ /* 0x000fe40000000000 */
[----:B0-----:R-:W-:Y:S01]  /*0730*/  IMAD.MOV.U32 R19, RZ, RZ, RZ ;  /* 0x000000ffff137224 */ /* 0x001fe200078e00ff */
[C---:B------:R-:W-:Y:S01]  /*0740*/  LEA R9, R6.reuse, R9, 0x3 ;  /* 0x0000000906097211 */ /* 0x040fe200078e18ff */
[C---:B------:R-:W-:Y:S01]  /*0750*/  IMAD R7, R6.reuse, 0x8, R7 ;  /* 0x0000000806077824 */ /* 0x040fe200078e0207 */
[C---:B------:R-:W-:Y:S01]  /*0760*/  LEA R23, R6.reuse, R23, 0x3 ;  /* 0x0000001706177211 */ /* 0x040fe200078e18ff */
[C---:B------:R-:W-:Y:S02]  /*0770*/  IMAD R11, R6.reuse, 0x8, R11 ;  /* 0x00000008060b7824 */ /* 0x040fe400078e020b */
[----:B------:R-:W-:-:S02]  /*0780*/  IMAD R13, R6, 0x8, R13 ;  /* 0x00000008060d7824 */ /* 0x000fc400078e020d */
[C---:B------:R-:W-:Y:S02]  /*0790*/  IMAD R15, R6.reuse, 0x8, R15 ;  /* 0x00000008060f7824 */ /* 0x040fe400078e020f */
[C---:B------:R-:W-:Y:S02]  /*07a0*/  IMAD R17, R6.reuse, 0x8, R17 ;  /* 0x0000000806117824 */ /* 0x040fe400078e0211 */
[----:B------:R-:W-:Y:S01]  /*07b0*/  IMAD R25, R6, 0x8, R25 ;  /* 0x0000000806197824 */ /* 0x000fe200078e0219 */
[----:B----4-:R-:W-:Y:S01]  /*07c0*/  @!P3 ISETP.NE.AND P6, PT, R12, 0x1, PT ;  /* 0x000000010c00b80c */ /* 0x010fe20003fc5270 */
[----:B------:R-:W-:-:S03]  /*07d0*/  IMAD.MOV.U32 R12, RZ, RZ, RZ ;  /* 0x000000ffff0c7224 */ /* 0x000fc600078e00ff */
[----:B------:R-:W-:Y:S02]  /*07e0*/  @!P3 SEL R12, RZ, 0x1, P6 ;  /* 0x00000001ff0cb807 */ /* 0x000fe40003000000 */
[----:B-----5:R-:W-:-:S04]  /*07f0*/  @!P1 ISETP.NE.AND P3, PT, R16, 0x1, PT ;  /* 0x000000011000980c */ /* 0x020fc80003f65270 */
[----:B------:R-:W-:Y:S02]  /*0800*/  @!P1 SEL R29, RZ, 0x1, P3 ;  /* 0x00000001ff1d9807 */ /* 0x000fe40001800000 */
[----:B--2---:R-:W-:Y:S01]  /*0810*/  @!P2 ISETP.NE.AND P6, PT, R14, 0x1, PT ;  /* 0x000000010e00a80c */ /* 0x004fe20003fc5270 */
[----:B------:R-:W-:Y:S01]  /*0820*/  IMAD.MOV.U32 R14, RZ, RZ, RZ ;  /* 0x000000ffff0e7224 */ /* 0x000fe200078e00ff */
[----:B------:R-:W-:Y:S02]  /*0830*/  IADD3 R12, PT, PT, R12, R27, R10 ;  /* 0x0000001b0c0c7210 */ /* 0x000fe40007ffe00a */
[----:B------:R-:W-:Y:S02]  /*0840*/  @!P2 SEL R14, RZ, 0x1, P6 ;  /* 0x00000001ff0ea807 */ /* 0x000fe40003000000 */
[----:B------:R-:W-:-:S04]  /*0850*/  @!P5 ISETP.NE.AND P1, PT, R26, 0x1, PT ;  /* 0x000000011a00d80c */ /* 0x000fc80003f25270 */
[----:B------:R-:W-:Y:S02]  /*0860*/  @!P5 SEL R19, RZ, 0x1, P1 ;  /* 0x00000001ff13d807 */ /* 0x000fe40000800000 */
[----:B------:R-:W-:Y:S02]  /*0870*/  ISETP.NE.AND P1, PT, R8, RZ, PT ;  /* 0x000000ff0800720c */ /* 0x000fe40003f25270 */
[----:B------:R-:W-:Y:S01]  /*0880*/  @!P4 ISETP.NE.AND P2, PT, R24, 0x1, PT ;  /* 0x000000011800c80c */ /* 0x000fe20003f45270 */
[----:B------:R-:W-:Y:S01]  /*0890*/  IMAD.MOV.U32 R10, RZ, RZ, RZ ;  /* 0x000000ffff0a7224 */ /* 0x000fe200078e00ff */
[----:B------:R-:W-:Y:S02]  /*08a0*/  IADD3 R12, PT, PT, R29, R14, R12 ;  /* 0x0000000e1d0c7210 */ /* 0x000fe40007ffe00c */
[----:B------:R-:W-:-:S04]  /*08b0*/  @!P4 SEL R10, RZ, 0x1, P2 ;  /* 0x00000001ff0ac807 */ /* 0x000fc80001000000 */
[----:B------:R-:W-:-:S03]  /*08c0*/  IADD3 R10, PT, PT, R19, R10, R12 ;  /* 0x0000000a130a7210 */ /* 0x000fc60007ffe00c */
[----:B------:R-:W-:Y:S05]  /*08d0*/  @P1 BRA `(.L_x_3) ;  /* 0xfffffff800c81947 */ /* 0x000fea000383ffff */
.L_x_2:
[----:B------:R-:W-:Y:S05]  /*08e0*/  @!P0 BRA `(.L_x_1) ;  /* 0x0000000400408947 */ /* 0x000fea0003800000 */
[----:B------:R-:W-:Y:S02]  /*08f0*/  ISETP.GE.U32.AND P1, PT, R2, 0x4, PT ;  /* 0x000000040200780c */ /* 0x000fe40003f26070 */
[----:B------:R-:W-:-:S04]  /*0900*/  LOP3.LUT R11, R4, 0x3, RZ, 0xc0, !PT ;  /* 0x00000003040b7812 */ /* 0x000fc800078ec0ff */
[----:B------:R-:W-:-:S07]  /*0910*/  ISETP.NE.AND P0, PT, R11, RZ, PT ;  /* 0x000000ff0b00720c */ /* 0x000fce0003f05270 */
[----:B------:R-:W-:Y:S06]  /*0920*/  @!P1 BRA `(.L_x_4) ;  /* 0x0000000000949947 */ /* 0x000fec0003800000 */
[----:B0-----:R-:W-:-:S04]  /*0930*/  IMAD.IADD R2, R0, 0x1, R5 ;  /* 0x0000000100027824 */ /* 0x001fc800078e0205 */
[----:B-1----:R-:W-:-:S04]  /*0940*/  IMAD R7, R2, R6, R3 ;  /* 0x0000000602077224 */ /* 0x002fc800078e0203 */
[C---:B------:R-:W-:Y:S01]  /*0950*/  IMAD.IADD R19, R7.reuse, 0x1, R6 ;  /* 0x0000000107137824 */ /* 0x040fe200078e0206 */
[----:B------:R-:W-:-:S03]  /*0960*/  ISETP.GE.AND P5, PT, R7, R22, PT ;  /* 0x000000160700720c */ /* 0x000fc60003fa6270 */
[C---:B------:R-:W-:Y:S01]  /*0970*/  IMAD.IADD R21, R19.reuse, 0x1, R6 ;  /* 0x0000000113157824 */ /* 0x040fe200078e0206 */
[----:B------:R-:W-:-:S04]  /*0980*/  ISETP.GE.AND P1, PT, R19, R22, PT ;  /* 0x000000161300720c */ /* 0x000fc80003f26270 */
[C---:B------:R-:W-:Y:S02]  /*0990*/  ISETP.GE.AND P3, PT, R21.reuse, R22, PT ;  /* 0x000000161500720c */ /* 0x040fe40003f66270 */
[----:B------:R-:W-:-:S03]  /*09a0*/  IADD3 R23, PT, PT, R21, R6, RZ ;  /* 0x0000000615177210 */ /* 0x000fc60007ffe0ff */
[----:B------:R-:W0:Y:S01]  /*09b0*/  @!P5 LDC.64 R16, c[0x0][0x380] ;  /* 0x0000e000ff10db82 */ /* 0x000e220000000a00 */
[----:B------:R-:W-:-:S07]  /*09c0*/  ISETP.GE.AND P2, PT, R23, R22, PT ;  /* 0x000000161700720c */ /* 0x000fce0003f46270 */
[----:B------:R-:W1:Y:S08]  /*09d0*/  @!P1 LDC.64 R14, c[0x0][0x380] ;  /* 0x0000e000ff0e9b82 */ /* 0x000e700000000a00 */
[----:B------:R-:W2:Y:S08]  /*09e0*/  @!P3 LDC.64 R12, c[0x0][0x380] ;  /* 0x0000e000ff0cbb82 */ /* 0x000eb00000000a00 */
[----:B------:R-:W3:Y:S01]  /*09f0*/  @!P2 LDC.64 R8, c[0x0][0x380] ;  /* 0x0000e000ff08ab82 */ /* 0x000ee20000000a00 */
[----:B0-----:R-:W-:-:S06]  /*0a00*/  @!P5 IMAD.WIDE R16, R7, 0x4, R16 ;  /* 0x000000040710d825 */ /* 0x001fcc00078e0210 */
[----:B------:R0:W4:Y:S01]  /*0a10*/  @!P5 LDG.E R16, desc[UR6][R16.64] ;  /* 0x000000061010d981 */ /* 0x000122000c1e1900 */
[----:B-1----:R-:W-:-:S06]  /*0a20*/  @!P1 IMAD.WIDE R14, R19, 0x4, R14 ;  /* 0x00000004130e9825 */ /* 0x002fcc00078e020e */
[----:B------:R-:W5:Y:S01]  /*0a30*/  @!P1 LDG.E R14, desc[UR6][R14.64] ;  /* 0x000000060e0e9981 */ /* 0x000f62000c1e1900 */
[----:B--2---:R-:W-:-:S06]  /*0a40*/  @!P3 IMAD.WIDE R12, R21, 0x4, R12 ;  /* 0x00000004150cb825 */ /* 0x004fcc00078e020c */
[----:B------:R-:W2:Y:S01]  /*0a50*/  @!P3 LDG.E R12, desc[UR6][R12.64] ;  /* 0x000000060c0cb981 */ /* 0x000ea2000c1e1900 */
[----:B---3--:R-:W-:-:S06]  /*0a60*/  @!P2 IMAD.WIDE R8, R23, 0x4, R8 ;  /* 0x000000041708a825 */ /* 0x008fcc00078e0208 */
[----:B------:R-:W3:Y:S01]  /*0a70*/  @!P2 LDG.E R8, desc[UR6][R8.64] ;  /* 0x000000060808a981 */ /* 0x000ee2000c1e1900 */
[----:B------:R-:W-:Y:S02]  /*0a80*/  IMAD.MOV.U32 R7, RZ, RZ, RZ ;  /* 0x000000ffff077224 */ /* 0x000fe400078e00ff */
[----:B------:R-:W-:Y:S02]  /*0a90*/  IMAD.MOV.U32 R2, RZ, RZ, RZ ;  /* 0x000000ffff027224 */ /* 0x000fe400078e00ff */
[----:B0-----:R-:W-:Y:S02]  /*0aa0*/  IMAD.MOV.U32 R17, RZ, RZ, RZ ;  /* 0x000000ffff117224 */ /* 0x001fe400078e00ff */
[----:B------:R-:W-:Y:S01]  /*0ab0*/  VIADD R0, R0, 0x4 ;  /* 0x0000000400007836 */ /* 0x000fe20000000000 */
[----:B----4-:R-:W-:-:S04]  /*0ac0*/  @!P5 ISETP.NE.AND P6, PT, R16, 0x1, PT ;  /* 0x000000011000d80c */ /* 0x010fc80003fc5270 */
[----:B------:R-:W-:Y:S02]  /*0ad0*/  @!P5 SEL R7, RZ, 0x1, P6 ;  /* 0x00000001ff07d807 */ /* 0x000fe40003000000 */
[----:B-----5:R-:W-:-:S03]  /*0ae0*/  @!P1 ISETP.NE.AND P4, PT, R14, 0x1, PT ;  /* 0x000000010e00980c */ /* 0x020fc60003f85270 */
[----:B------:R-:W-:Y:S02]  /*0af0*/  IMAD.IADD R7, R10, 0x1, R7 ;  /* 0x000000010a077824 */ /* 0x000fe400078e0207 */
[----:B------:R-:W-:Y:S01]  /*0b00*/  HFMA2 R10, -RZ, RZ, 0, 0 ;  /* 0x00000000ff0a7431 */ /* 0x000fe200000001ff */
[----:B------:R-:W-:Y:S02]  /*0b10*/  @!P1 SEL R2, RZ, 0x1, P4 ;  /* 0x00000001ff029807 */ /* 0x000fe40002000000 */
[----:B--2---:R-:W-:-:S04]  /*0b20*/  @!P3 ISETP.NE.AND P5, PT, R12, 0x1, PT ;  /* 0x000000010c00b80c */ /* 0x004fc80003fa5270 */
[----:B------:R-:W-:Y:S02]  /*0b30*/  @!P3 SEL R17, RZ, 0x1, P5 ;  /* 0x00000001ff11b807 */ /* 0x000fe40002800000 */
[----:B---3--:R-:W-:Y:S02]  /*0b40*/  @!P2 ISETP.NE.AND P6, PT, R8, 0x1, PT ;  /* 0x000000010800a80c */ /* 0x008fe40003fc5270 */
[----:B------:R-:W-:Y:S02]  /*0b50*/  IADD3 R7, PT, PT, R17, R2, R7 ;  /* 0x0000000211077210 */ /* 0x000fe40007ffe007 */
[----:B------:R-:W-:-:S05]  /*0b60*/  @!P2 SEL R10, RZ, 0x1, P6 ;  /* 0x00000001ff0aa807 */ /* 0x000fca0003000000 */
[----:B------:R-:W-:-:S07]  /*0b70*/  IMAD.IADD R10, R7, 0x1, R10 ;  /* 0x00000001070a7824 */ /* 0x000fce00078e020a */
.L_x_4:
[----:B------:R-:W-:Y:S05]  /*0b80*/  @!P0 BRA `(.L_x_1) ;  /* 0x0000000000988947 */ /* 0x000fea0003800000 */
[----:B------:R-:W-:Y:S02]  /*0b90*/  ISETP.NE.AND P0, PT, R11, 0x1, PT ;  /* 0x000000010b00780c */ /* 0x000fe40003f05270 */
[----:B------:R-:W-:-:S04]  /*0ba0*/  LOP3.LUT R4, R4, 0x1, RZ, 0xc0, !PT ;  /* 0x0000000104047812 */ /* 0x000fc800078ec0ff */
[----:B------:R-:W-:-:S07]  /*0bb0*/  ISETP.NE.U32.AND P3, PT, R4, 0x1, PT ;  /* 0x000000010400780c */ /* 0x000fce0003f65070 */
[----:B------:R-:W-:Y:S06]  /*0bc0*/  @!P0 BRA `(.L_x_5) ;  /* 0x0000000000508947 */ /* 0x000fec0003800000 */
[----:B0-----:R-:W-:-:S04]  /*0bd0*/  IMAD.IADD R2, R0, 0x1, R5 ;  /* 0x0000000100027824 */ /* 0x001fc800078e0205 */
[----:B-1----:R-:W-:-:S04]  /*0be0*/  IMAD R11, R2, R6, R3 ;  /* 0x00000006020b7224 */ /* 0x002fc800078e0203 */
[C---:B------:R-:W-:Y:S01]  /*0bf0*/  IMAD.IADD R7, R11.reuse, 0x1, R6 ;  /* 0x000000010b077824 */ /* 0x040fe200078e0206 */
[----:B------:R-:W-:-:S04]  /*0c00*/  ISETP.GE.AND P0, PT, R11, R22, PT ;  /* 0x000000160b00720c */ /* 0x000fc80003f06270 */
[----:B------:R-:W-:-:S09]  /*0c10*/  ISETP.GE.AND P2, PT, R7, R22, PT ;  /* 0x000000160700720c */ /* 0x000fd20003f46270 */
[----:B------:R-:W0:Y:S08]  /*0c20*/  @!P0 LDC.64 R8, c[0x0][0x380] ;  /* 0x0000e000ff088b82 */ /* 0x000e300000000a00 */
[----:B------:R-:W1:Y:S01]  /*0c30*/  @!P2 LDC.64 R12, c[0x0][0x380] ;  /* 0x0000e000ff0cab82 */ /* 0x000e620000000a00 */
[----:B0-----:R-:W-:-:S06]  /*0c40*/  @!P0 IMAD.WIDE R8, R11, 0x4, R8 ;  /* 0x000000040b088825 */ /* 0x001fcc00078e0208 */
[----:B------:R-:W2:Y:S01]  /*0c50*/  @!P0 LDG.E R8, desc[UR6][R8.64] ;  /* 0x0000000608088981 */ /* 0x000ea2000c1e1900 */
[----:B-1----:R-:W-:-:S06]  /*0c60*/  @!P2 IMAD.WIDE R12, R7, 0x4, R12 ;  /* 0x00000004070ca825 */ /* 0x002fcc00078e020c */
[----:B------:R-:W3:Y:S01]  /*0c70*/  @!P2 LDG.E R12, desc[UR6][R12.64] ;  /* 0x000000060c0ca981 */ /* 0x000ee2000c1e1900 */
[----:B------:R-:W-:Y:S01]  /*0c80*/  MOV R7, RZ ;  /* 0x000000ff00077202 */ /* 0x000fe20000000f00 */
[----:B------:R-:W-:Y:S02]  /*0c90*/  IMAD.MOV.U32 R2, RZ, RZ, RZ ;  /* 0x000000ffff027224 */ /* 0x000fe400078e00ff */
[----:B------:R-:W-:Y:S01]  /*0ca0*/  VIADD R0, R0, 0x2 ;  /* 0x0000000200007836 */ /* 0x000fe20000000000 */
[----:B--2---:R-:W-:-:S04]  /*0cb0*/  @!P0 ISETP.NE.AND P1, PT, R8, 0x1, PT ;  /* 0x000000010800880c */ /* 0x004fc80003f25270 */
[----:B------:R-:W-:Y:S02]  /*0cc0*/  @!P0 SEL R7, RZ, 0x1, P1 ;  /* 0x00000001ff078807 */ /* 0x000fe40000800000 */
[----:B---3--:R-:W-:-:S03]  /*0cd0*/  @!P2 ISETP.NE.AND P0, PT, R12, 0x1, PT ;  /* 0x000000010c00a80c */ /* 0x008fc60003f05270 */
[----:B------:R-:W-:Y:S01]  /*0ce0*/  IMAD.IADD R7, R10, 0x1, R7 ;  /* 0x000000010a077824 */ /* 0x000fe200078e0207 */
[----:B------:R-:W-:-:S05]  /*0cf0*/  @!P2 SEL R2, RZ, 0x1, P0 ;  /* 0x00000001ff02a807 */ /* 0x000fca0000000000 */
[----:B------:R-:W-:-:S07]  /*0d00*/  IMAD.IADD R10, R7, 0x1, R2 ;  /* 0x00000001070a7824 */ /* 0x000fce00078e0202 */
.L_x_5:
[----:B------:R-:W-:Y:S05]  /*0d10*/  @P3 BRA `(.L_x_1) ;  /* 0x0000000000343947 */ /* 0x000fea0003800000 */
[----:B0-----:R-:W-:Y:S01]  /*0d20*/  IADD3 R0, PT, PT, R5, R0, RZ ;  /* 0x0000000005007210 */ /* 0x001fe20007ffe0ff */
[----:B------:R-:W-:Y:S01]  /*0d30*/  BSSY.RECONVERGENT B0, `(.L_x_6) ;  /* 0x000000a000007945 */ /* 0x000fe20003800200 */
[----:B------:R-:W-:-:S03]  /*0d40*/  IMAD.MOV.U32 R5, RZ, RZ, RZ ;  /* 0x000000ffff057224 */ /* 0x000fc600078e00ff */
[----:B-1----:R-:W-:-:S05]  /*0d50*/  IMAD R7, R0, R6, R3 ;  /* 0x0000000600077224 */ /* 0x002fca00078e0203 */
[----:B------:R-:W-:-:S13]  /*0d60*/  ISETP.GE.AND P0, PT, R7, R22, PT ;  /* 0x000000160700720c */ /* 0x000fda0003f06270 */
[----:B------:R-:W-:Y:S05]  /*0d70*/  @P0 BRA `(.L_x_7) ;  /* 0x0000000000140947 */ /* 0x000fea0003800000 */
[----:B------:R-:W0:Y:S02]  /*0d80*/  LDC.64 R2, c[0x0][0x380] ;  /* 0x0000e000ff027b82 */ /* 0x000e240000000a00 */
[----:B0-----:R-:W-:-:S06]  /*0d90*/  IMAD.WIDE R2, R7, 0x4, R2 ;  /* 0x0000000407027825 */ /* 0x001fcc00078e0202 */
[----:B------:R-:W2:Y:S02]  /*0da0*/  LDG.E R2, desc[UR6][R2.64] ;  /* 0x0000000602027981 */ /* 0x000ea4000c1e1900 */
[----:B--2---:R-:W-:-:S04]  /*0db0*/  ISETP.NE.AND P0, PT, R2, 0x1, PT ;  /* 0x000000010200780c */ /* 0x004fc80003f05270 */
[----:B------:R-:W-:-:S09]  /*0dc0*/  SEL R5, RZ, 0x1, P0 ;  /* 0x00000001ff057807 */ /* 0x000fd20000000000 */
.L_x_7:
[----:B------:R-:W-:Y:S05]  /*0dd0*/  BSYNC.RECONVERGENT B0 ;  /* 0x0000000000007941 */ /* 0x000fea0003800200 */
.L_x_6:
[----:B------:R-:W-:-:S07]  /*0de0*/  IMAD.IADD R10, R10, 0x1, R5 ;  /* 0x000000010a0a7824 */ /* 0x000fce00078e0205 */
.L_x_1:
[----:B------:R-:W-:-:S13]  /*0df0*/  ISETP.NE.AND P0, PT, R10, RZ, PT ;  /* 0x000000ff0a00720c */ /* 0x000fda0003f05270 */
[----:B------:R-:W-:Y:S05]  /*0e00*/  @!P0 EXIT ;  /* 0x000000000000894d */ /* 0x000fea0003800000 */
[----:B------:R-:W2:Y:S01]  /*0e10*/  S2R R0, SR_LANEID ;  /* 0x0000000000007919 */ /* 0x000ea20000000000 */
[----:B------:R-:W0:Y:S08]  /*0e20*/  REDUX.SUM.S32 UR5, R10 ;  /* 0x000000000a0573c4 */ /* 0x000e30000000c200 */
[----:B-1----:R-:W1:Y:S01]  /*0e30*/  LDC.64 R2, c[0x0][0x388] ;  /* 0x0000e200ff027b82 */ /* 0x002e620000000a00 */
[----:B------:R-:W-:-:S02]  /*0e40*/  VOTEU.ANY UR4, UPT, PT ;  /* 0x0000000000047886 */ /* 0x000fc400038e0100 */
[----:B------:R-:W-:Y:S01]  /*0e50*/  UFLO.U32 UR4, UR4 ;  /* 0x00000004000472bd */ /* 0x000fe200080e0000 */
[----:B0-----:R-:W-:-:S05]  /*0e60*/  IMAD.U32 R5, RZ, RZ, UR5 ;  /* 0x00000005ff057e24 */ /* 0x001fca000f8e00ff */
[----:B--2---:R-:W-:-:S13]  /*0e70*/  ISETP.EQ.U32.AND P0, PT, R0, UR4, PT ;  /* 0x0000000400007c0c */ /* 0x004fda000bf02070 */
[----:B-1----:R-:W-:Y:S01]  /*0e80*/  @P0 ATOM.E.ADD.S32.STRONG.GPU PT, RZ, desc[UR6][R2.64], R5 ;  /* 0x8000000502ff098a */ /* 0x002fe200081ef306 */
[----:B------:R-:W-:Y:S05]  /*0e90*/  EXIT ;  /* 0x000000000000794d */ /* 0x000fea0003800000 */
.L_x_8:
        /* <DEDUP_REMOVED lines=14> */
.L_x_10:


//--------------------- .nv.shared.reserved.0     --------------------------
	.section	.nv.shared.reserved.0,"aw",@nobits
	.weak		__nv_reservedSMEM_offset_0_alias
	.size		__nv_reservedSMEM_offset_0_alias, 0, 64
	.other		__nv_reservedSMEM_offset_0_alias,@"STO_CUDA_RESERVED_SHARED STV_DEFAULT"
__nv_reservedSMEM_offset_0_alias:
	.zero		0
	.zero		64


//--------------------- .nv.constant0._Z35blocks_naive_atomic_countOnesKernelPKiPii --------------------------
	.section	.nv.constant0._Z35blocks_naive_atomic_countOnesKernelPKiPii,"a",@progbits
	.sectionflags	@""
	.align	4
.nv.constant0._Z35blocks_naive_atomic_countOnesKernelPKiPii:
	.zero		916


//--------------------- .nv.constant0._Z34batch_naive_atomic_countOnesKernelPKiPii --------------------------
	.section	.nv.constant0._Z34batch_naive_atomic_countOnesKernelPKiPii,"a",@progbits
	.sectionflags	@""
	.align	4
.nv.constant0._Z34batch_naive_atomic_countOnesKernelPKiPii:
	.zero		916


//--------------------- SYMBOLS --------------------------

	.type		.nv.reservedSmem.offset0,@object
	.size		.nv.reservedSmem.offset0,0x4
